//
// Generated by NVIDIA NVVM Compiler
//
// Compiler Build ID: CL-36424714
// Cuda compilation tools, release 13.0, V13.0.88
// Based on NVVM 20.0.0
//

.version 9.0
.target sm_100
.address_size 64

	// .globl	_Z15MatrixMulKernelPfS_S_iii

.visible .entry _Z15MatrixMulKernelPfS_S_iii(
	.param .u64 .ptr .align 1 _Z15MatrixMulKernelPfS_S_iii_param_0,
	.param .u64 .ptr .align 1 _Z15MatrixMulKernelPfS_S_iii_param_1,
	.param .u64 .ptr .align 1 _Z15MatrixMulKernelPfS_S_iii_param_2,
	.param .u32 _Z15MatrixMulKernelPfS_S_iii_param_3,
	.param .u32 _Z15MatrixMulKernelPfS_S_iii_param_4,
	.param .u32 _Z15MatrixMulKernelPfS_S_iii_param_5
)
{
	.reg .pred 	%p<13>;
	.reg .b32 	%r<41>;
	.reg .b32 	%f<68>;
	.reg .b64 	%rd<53>;

	ld.param.u64 	%rd6, [_Z15MatrixMulKernelPfS_S_iii_param_0];
	ld.param.u64 	%rd7, [_Z15MatrixMulKernelPfS_S_iii_param_1];
	ld.param.u64 	%rd8, [_Z15MatrixMulKernelPfS_S_iii_param_2];
	ld.param.u32 	%r20, [_Z15MatrixMulKernelPfS_S_iii_param_3];
	ld.param.u32 	%r18, [_Z15MatrixMulKernelPfS_S_iii_param_4];
	ld.param.u32 	%r19, [_Z15MatrixMulKernelPfS_S_iii_param_5];
	cvta.to.global.u64 	%rd1, %rd8;
	cvta.to.global.u64 	%rd2, %rd7;
	mov.u32 	%r21, %ctaid.y;
	shl.b32 	%r22, %r21, 4;
	mov.u32 	%r23, %tid.y;
	add.s32 	%r1, %r22, %r23;
	mov.u32 	%r24, %ctaid.x;
	shl.b32 	%r25, %r24, 4;
	mov.u32 	%r26, %tid.x;
	add.s32 	%r2, %r25, %r26;
	setp.ge.s32 	%p1, %r1, %r20;
	setp.ge.s32 	%p2, %r2, %r19;
	or.pred  	%p3, %p1, %p2;
	@%p3 bra 	$L__BB0_14;
	setp.lt.s32 	%p4, %r18, 1;
	mov.f32 	%f67, 0f00000000;
	@%p4 bra 	$L__BB0_13;
	mul.lo.s32 	%r3, %r18, %r1;
	and.b32  	%r4, %r18, 7;
	setp.lt.u32 	%p5, %r18, 8;
	mov.f32 	%f67, 0f00000000;
	mov.b32 	%r39, 0;
	@%p5 bra 	$L__BB0_5;
	and.b32  	%r39, %r18, 2147483640;
	neg.s32 	%r37, %r39;
	shl.b32 	%r7, %r19, 3;
	mul.wide.u32 	%rd9, %r3, 4;
	add.s64 	%rd10, %rd9, %rd2;
	add.s64 	%rd52, %rd10, 16;
	mov.f32 	%f67, 0f00000000;
	mul.wide.s32 	%rd13, %r19, 4;
	mov.u32 	%r36, %r2;
$L__BB0_4:
	.pragma "nounroll";
	ld.global.f32 	%f17, [%rd52+-16];
	mul.wide.s32 	%rd11, %r36, 4;
	add.s64 	%rd12, %rd1, %rd11;
	ld.global.f32 	%f18, [%rd12];
	fma.rn.f32 	%f19, %f17, %f18, %f67;
	ld.global.f32 	%f20, [%rd52+-12];
	add.s64 	%rd14, %rd12, %rd13;
	ld.global.f32 	%f21, [%rd14];
	fma.rn.f32 	%f22, %f20, %f21, %f19;
	ld.global.f32 	%f23, [%rd52+-8];
	add.s64 	%rd15, %rd14, %rd13;
	ld.global.f32 	%f24, [%rd15];
	fma.rn.f32 	%f25, %f23, %f24, %f22;
	ld.global.f32 	%f26, [%rd52+-4];
	add.s64 	%rd16, %rd15, %rd13;
	ld.global.f32 	%f27, [%rd16];
	fma.rn.f32 	%f28, %f26, %f27, %f25;
	ld.global.f32 	%f29, [%rd52];
	add.s64 	%rd17, %rd16, %rd13;
	ld.global.f32 	%f30, [%rd17];
	fma.rn.f32 	%f31, %f29, %f30, %f28;
	ld.global.f32 	%f32, [%rd52+4];
	add.s64 	%rd18, %rd17, %rd13;
	ld.global.f32 	%f33, [%rd18];
	fma.rn.f32 	%f34, %f32, %f33, %f31;
	ld.global.f32 	%f35, [%rd52+8];
	add.s64 	%rd19, %rd18, %rd13;
	ld.global.f32 	%f36, [%rd19];
	fma.rn.f32 	%f37, %f35, %f36, %f34;
	ld.global.f32 	%f38, [%rd52+12];
	add.s64 	%rd20, %rd19, %rd13;
	ld.global.f32 	%f39, [%rd20];
	fma.rn.f32 	%f67, %f38, %f39, %f37;
	add.s32 	%r37, %r37, 8;
	add.s32 	%r36, %r36, %r7;
	add.s64 	%rd52, %rd52, 32;
	setp.ne.s32 	%p6, %r37, 0;
	@%p6 bra 	$L__BB0_4;
$L__BB0_5:
	setp.eq.s32 	%p7, %r4, 0;
	@%p7 bra 	$L__BB0_13;
	and.b32  	%r13, %r18, 3;
	setp.lt.u32 	%p8, %r4, 4;
	@%p8 bra 	$L__BB0_8;
	add.s32 	%r28, %r39, %r3;
	mul.wide.u32 	%rd21, %r28, 4;
	add.s64 	%rd22, %rd2, %rd21;
	ld.global.f32 	%f41, [%rd22];
	mad.lo.s32 	%r29, %r39, %r19, %r2;
	mul.wide.s32 	%rd23, %r29, 4;
	add.s64 	%rd24, %rd1, %rd23;
	ld.global.f32 	%f42, [%rd24];
	fma.rn.f32 	%f43, %f41, %f42, %f67;
	cvt.u64.u32 	%rd25, %r3;
	cvt.u64.u32 	%rd26, %r39;
	add.s64 	%rd27, %rd26, %rd25;
	shl.b64 	%rd28, %rd27, 2;
	add.s64 	%rd29, %rd2, %rd28;
	ld.global.f32 	%f44, [%rd29+4];
	mul.wide.s32 	%rd30, %r19, 4;
	add.s64 	%rd31, %rd24, %rd30;
	ld.global.f32 	%f45, [%rd31];
	fma.rn.f32 	%f46, %f44, %f45, %f43;
	ld.global.f32 	%f47, [%rd29+8];
	add.s64 	%rd32, %rd31, %rd30;
	ld.global.f32 	%f48, [%rd32];
	fma.rn.f32 	%f49, %f47, %f48, %f46;
	ld.global.f32 	%f50, [%rd29+12];
	add.s64 	%rd33, %rd32, %rd30;
	ld.global.f32 	%f51, [%rd33];
	fma.rn.f32 	%f67, %f50, %f51, %f49;
	add.s32 	%r39, %r39, 4;
$L__BB0_8:
	setp.eq.s32 	%p9, %r13, 0;
	@%p9 bra 	$L__BB0_13;
	setp.eq.s32 	%p10, %r13, 1;
	@%p10 bra 	$L__BB0_11;
	add.s32 	%r30, %r39, %r3;
	mul.wide.u32 	%rd34, %r30, 4;
	add.s64 	%rd35, %rd2, %rd34;
	ld.global.f32 	%f53, [%rd35];
	mad.lo.s32 	%r31, %r39, %r19, %r2;
	mul.wide.s32 	%rd36, %r31, 4;
	add.s64 	%rd37, %rd1, %rd36;
	ld.global.f32 	%f54, [%rd37];
	fma.rn.f32 	%f55, %f53, %f54, %f67;
	cvt.u64.u32 	%rd38, %r3;
	cvt.u64.u32 	%rd39, %r39;
	add.s64 	%rd40, %rd39, %rd38;
	shl.b64 	%rd41, %rd40, 2;
	add.s64 	%rd42, %rd2, %rd41;
	ld.global.f32 	%f56, [%rd42+4];
	mul.wide.s32 	%rd43, %r19, 4;
	add.s64 	%rd44, %rd37, %rd43;
	ld.global.f32 	%f57, [%rd44];
	fma.rn.f32 	%f67, %f56, %f57, %f55;
	add.s32 	%r39, %r39, 2;
$L__BB0_11:
	and.b32  	%r32, %r18, 1;
	setp.eq.b32 	%p11, %r32, 1;
	not.pred 	%p12, %p11;
	@%p12 bra 	$L__BB0_13;
	add.s32 	%r33, %r39, %r3;
	mul.wide.u32 	%rd45, %r33, 4;
	add.s64 	%rd46, %rd2, %rd45;
	ld.global.f32 	%f58, [%rd46];
	mad.lo.s32 	%r34, %r39, %r19, %r2;
	mul.wide.s32 	%rd47, %r34, 4;
	add.s64 	%rd48, %rd1, %rd47;
	ld.global.f32 	%f59, [%rd48];
	fma.rn.f32 	%f67, %f58, %f59, %f67;
$L__BB0_13:
	mad.lo.s32 	%r35, %r19, %r1, %r2;
	cvta.to.global.u64 	%rd49, %rd6;
	mul.wide.s32 	%rd50, %r35, 4;
	add.s64 	%rd51, %rd49, %rd50;
	st.global.f32 	[%rd51], %f67;
$L__BB0_14:
	ret;

}
	// .globl	_Z26MatrixMulKernelSingleBlockPfS_S_iii
.visible .entry _Z26MatrixMulKernelSingleBlockPfS_S_iii(
	.param .u64 .ptr .align 1 _Z26MatrixMulKernelSingleBlockPfS_S_iii_param_0,
	.param .u64 .ptr .align 1 _Z26MatrixMulKernelSingleBlockPfS_S_iii_param_1,
	.param .u64 .ptr .align 1 _Z26MatrixMulKernelSingleBlockPfS_S_iii_param_2,
	.param .u32 _Z26MatrixMulKernelSingleBlockPfS_S_iii_param_3,
	.param .u32 _Z26MatrixMulKernelSingleBlockPfS_S_iii_param_4,
	.param .u32 _Z26MatrixMulKernelSingleBlockPfS_S_iii_param_5
)
{
	.reg .pred 	%p<13>;
	.reg .b32 	%r<35>;
	.reg .b32 	%f<68>;
	.reg .b64 	%rd<53>;

	ld.param.u64 	%rd6, [_Z26MatrixMulKernelSingleBlockPfS_S_iii_param_0];
	ld.param.u64 	%rd7, [_Z26MatrixMulKernelSingleBlockPfS_S_iii_param_1];
	ld.param.u64 	%rd8, [_Z26MatrixMulKernelSingleBlockPfS_S_iii_param_2];
	ld.param.u32 	%r20, [_Z26MatrixMulKernelSingleBlockPfS_S_iii_param_3];
	ld.param.u32 	%r18, [_Z26MatrixMulKernelSingleBlockPfS_S_iii_param_4];
	ld.param.u32 	%r19, [_Z26MatrixMulKernelSingleBlockPfS_S_iii_param_5];
	cvta.to.global.u64 	%rd1, %rd8;
	cvta.to.global.u64 	%rd2, %rd7;
	mov.u32 	%r1, %tid.y;
	mov.u32 	%r2, %tid.x;
	setp.gt.s32 	%p1, %r1, %r20;
	setp.gt.s32 	%p2, %r2, %r19;
	or.pred  	%p3, %p1, %p2;
	@%p3 bra 	$L__BB1_14;
	setp.lt.s32 	%p4, %r18, 1;
	mov.f32 	%f67, 0f00000000;
	@%p4 bra 	$L__BB1_13;
	mul.lo.s32 	%r3, %r18, %r1;
	and.b32  	%r4, %r18, 7;
	setp.lt.u32 	%p5, %r18, 8;
	mov.f32 	%f67, 0f00000000;
	mov.b32 	%r33, 0;
	@%p5 bra 	$L__BB1_5;
	and.b32  	%r33, %r18, 2147483640;
	neg.s32 	%r31, %r33;
	shl.b32 	%r7, %r19, 3;
	mul.wide.u32 	%rd9, %r3, 4;
	add.s64 	%rd10, %rd9, %rd2;
	add.s64 	%rd52, %rd10, 16;
	mov.f32 	%f67, 0f00000000;
	mul.wide.s32 	%rd13, %r19, 4;
	mov.u32 	%r30, %r2;
$L__BB1_4:
	.pragma "nounroll";
	ld.global.f32 	%f17, [%rd52+-16];
	mul.wide.s32 	%rd11, %r30, 4;
	add.s64 	%rd12, %rd1, %rd11;
	ld.global.f32 	%f18, [%rd12];
	fma.rn.f32 	%f19, %f17, %f18, %f67;
	ld.global.f32 	%f20, [%rd52+-12];
	add.s64 	%rd14, %rd12, %rd13;
	ld.global.f32 	%f21, [%rd14];
	fma.rn.f32 	%f22, %f20, %f21, %f19;
	ld.global.f32 	%f23, [%rd52+-8];
	add.s64 	%rd15, %rd14, %rd13;
	ld.global.f32 	%f24, [%rd15];
	fma.rn.f32 	%f25, %f23, %f24, %f22;
	ld.global.f32 	%f26, [%rd52+-4];
	add.s64 	%rd16, %rd15, %rd13;
	ld.global.f32 	%f27, [%rd16];
	fma.rn.f32 	%f28, %f26, %f27, %f25;
	ld.global.f32 	%f29, [%rd52];
	add.s64 	%rd17, %rd16, %rd13;
	ld.global.f32 	%f30, [%rd17];
	fma.rn.f32 	%f31, %f29, %f30, %f28;
	ld.global.f32 	%f32, [%rd52+4];
	add.s64 	%rd18, %rd17, %rd13;
	ld.global.f32 	%f33, [%rd18];
	fma.rn.f32 	%f34, %f32, %f33, %f31;
	ld.global.f32 	%f35, [%rd52+8];
	add.s64 	%rd19, %rd18, %rd13;
	ld.global.f32 	%f36, [%rd19];
	fma.rn.f32 	%f37, %f35, %f36, %f34;
	ld.global.f32 	%f38, [%rd52+12];
	add.s64 	%rd20, %rd19, %rd13;
	ld.global.f32 	%f39, [%rd20];
	fma.rn.f32 	%f67, %f38, %f39, %f37;
	add.s32 	%r31, %r31, 8;
	add.s32 	%r30, %r30, %r7;
	add.s64 	%rd52, %rd52, 32;
	setp.ne.s32 	%p6, %r31, 0;
	@%p6 bra 	$L__BB1_4;
$L__BB1_5:
	setp.eq.s32 	%p7, %r4, 0;
	@%p7 bra 	$L__BB1_13;
	and.b32  	%r13, %r18, 3;
	setp.lt.u32 	%p8, %r4, 4;
	@%p8 bra 	$L__BB1_8;
	add.s32 	%r22, %r33, %r3;
	mul.wide.u32 	%rd21, %r22, 4;
	add.s64 	%rd22, %rd2, %rd21;
	ld.global.f32 	%f41, [%rd22];
	mad.lo.s32 	%r23, %r33, %r19, %r2;
	mul.wide.s32 	%rd23, %r23, 4;
	add.s64 	%rd24, %rd1, %rd23;
	ld.global.f32 	%f42, [%rd24];
	fma.rn.f32 	%f43, %f41, %f42, %f67;
	cvt.u64.u32 	%rd25, %r3;
	cvt.u64.u32 	%rd26, %r33;
	add.s64 	%rd27, %rd26, %rd25;
	shl.b64 	%rd28, %rd27, 2;
	add.s64 	%rd29, %rd2, %rd28;
	ld.global.f32 	%f44, [%rd29+4];
	mul.wide.s32 	%rd30, %r19, 4;
	add.s64 	%rd31, %rd24, %rd30;
	ld.global.f32 	%f45, [%rd31];
	fma.rn.f32 	%f46, %f44, %f45, %f43;
	ld.global.f32 	%f47, [%rd29+8];
	add.s64 	%rd32, %rd31, %rd30;
	ld.global.f32 	%f48, [%rd32];
	fma.rn.f32 	%f49, %f47, %f48, %f46;
	ld.global.f32 	%f50, [%rd29+12];
	add.s64 	%rd33, %rd32, %rd30;
	ld.global.f32 	%f51, [%rd33];
	fma.rn.f32 	%f67, %f50, %f51, %f49;
	add.s32 	%r33, %r33, 4;
$L__BB1_8:
	setp.eq.s32 	%p9, %r13, 0;
	@%p9 bra 	$L__BB1_13;
	setp.eq.s32 	%p10, %r13, 1;
	@%p10 bra 	$L__BB1_11;
	add.s32 	%r24, %r33, %r3;
	mul.wide.u32 	%rd34, %r24, 4;
	add.s64 	%rd35, %rd2, %rd34;
	ld.global.f32 	%f53, [%rd35];
	mad.lo.s32 	%r25, %r33, %r19, %r2;
	mul.wide.s32 	%rd36, %r25, 4;
	add.s64 	%rd37, %rd1, %rd36;
	ld.global.f32 	%f54, [%rd37];
	fma.rn.f32 	%f55, %f53, %f54, %f67;
	cvt.u64.u32 	%rd38, %r3;
	cvt.u64.u32 	%rd39, %r33;
	add.s64 	%rd40, %rd39, %rd38;
	shl.b64 	%rd41, %rd40, 2;
	add.s64 	%rd42, %rd2, %rd41;
	ld.global.f32 	%f56, [%rd42+4];
	mul.wide.s32 	%rd43, %r19, 4;
	add.s64 	%rd44, %rd37, %rd43;
	ld.global.f32 	%f57, [%rd44];
	fma.rn.f32 	%f67, %f56, %f57, %f55;
	add.s32 	%r33, %r33, 2;
$L__BB1_11:
	and.b32  	%r26, %r18, 1;
	setp.eq.b32 	%p11, %r26, 1;
	not.pred 	%p12, %p11;
	@%p12 bra 	$L__BB1_13;
	add.s32 	%r27, %r33, %r3;
	mul.wide.u32 	%rd45, %r27, 4;
	add.s64 	%rd46, %rd2, %rd45;
	ld.global.f32 	%f58, [%rd46];
	mad.lo.s32 	%r28, %r33, %r19, %r2;
	mul.wide.s32 	%rd47, %r28, 4;
	add.s64 	%rd48, %rd1, %rd47;
	ld.global.f32 	%f59, [%rd48];
	fma.rn.f32 	%f67, %f58, %f59, %f67;
$L__BB1_13:
	mad.lo.s32 	%r29, %r19, %r1, %r2;
	cvta.to.global.u64 	%rd49, %rd6;
	mul.wide.u32 	%rd50, %r29, 4;
	add.s64 	%rd51, %rd49, %rd50;
	st.global.f32 	[%rd51], %f67;
$L__BB1_14:
	ret;

}


// ===== COMPILED SASS (sm_100) =====

	.target	sm_100

	.elftype	@"ET_EXEC"


//--------------------- .note.nv.tkinfo           --------------------------
	.section	.note.nv.tkinfo,"",@"SHT_NOTE"
	.sectionflags	@"SHF_NOTE_NV_TKINFO"
	.tkinfo
        /*0018*/ 	.word	0x00000002
        /*0030*/ 	.string	""
        /*0030*/ 	.string	"ptxas"
        /*0030*/ 	.string	"Cuda compilation tools, release 13.0, V13.0.88"
        /*0030*/ 	.string	"Build cuda_13.0.r13.0/compiler.36424714_0"
        /*0030*/ 	.string	"-arch sm_100 -m 64 "



//--------------------- .note.nv.cuinfo           --------------------------
	.section	.note.nv.cuinfo,"",@"SHT_NOTE"
	.sectionflags	@"SHF_NOTE_NV_CUINFO"
        /*0018*/ 	.short	0x0002
        /*001a*/ 	.short	0x0064
        /*001c*/ 	.short	0x0082
	.zero		2


//--------------------- .nv.info                  --------------------------
	.section	.nv.info,"",@"SHT_CUDA_INFO"
	.align	4


	//----- nvinfo : EIATTR_REGCOUNT
	.align		4
        /*0000*/ 	.byte	0x04, 0x2f
        /*0002*/ 	.short	(.L_1 - .L_0)
	.align		4
.L_0:
        /*0004*/ 	.word	index@(_Z15MatrixMulKernelPfS_S_iii)
        /*0008*/ 	.word	0x00000020


	//----- nvinfo : EIATTR_FRAME_SIZE
	.align		4
.L_1:
        /*000c*/ 	.byte	0x04, 0x11
        /*000e*/ 	.short	(.L_3 - .L_2)
	.align		4
.L_2:
        /*0010*/ 	.word	index@(_Z15MatrixMulKernelPfS_S_iii)
        /*0014*/ 	.word	0x00000000


	//----- nvinfo : EIATTR_REGCOUNT
	.align		4
.L_3:
        /*0018*/ 	.byte	0x04, 0x2f
        /*001a*/ 	.short	(.L_5 - .L_4)
	.align		4
.L_4:
        /*001c*/ 	.word	index@(_Z26MatrixMulKernelSingleBlockPfS_S_iii)
        /*0020*/ 	.word	0x00000020


	//----- nvinfo : EIATTR_FRAME_SIZE
	.align		4
.L_5:
        /*0024*/ 	.byte	0x04, 0x11
        /*0026*/ 	.short	(.L_7 - .L_6)
	.align		4
.L_6:
        /*0028*/ 	.word	index@(_Z26MatrixMulKernelSingleBlockPfS_S_iii)
        /*002c*/ 	.word	0x00000000


	//----- nvinfo : EIATTR_MIN_STACK_SIZE
	.align		4
.L_7:
        /*0030*/ 	.byte	0x04, 0x12
        /*0032*/ 	.short	(.L_9 - .L_8)
	.align		4
.L_8:
        /*0034*/ 	.word	index@(_Z26MatrixMulKernelSingleBlockPfS_S_iii)
        /*0038*/ 	.word	0x00000000


	//----- nvinfo : EIATTR_MIN_STACK_SIZE
	.align		4
.L_9:
        /*003c*/ 	.byte	0x04, 0x12
        /*003e*/ 	.short	(.L_11 - .L_10)
	.align		4
.L_10:
        /*0040*/ 	.word	index@(_Z15MatrixMulKernelPfS_S_iii)
        /*0044*/ 	.word	0x00000000
.L_11:


//--------------------- .nv.compat                --------------------------
	.section	.nv.compat,"",@"SHT_CUDA_COMPAT_INFO"
	.align	4
        /*0000*/ 	.byte	0x02, 0x09, 0x00, 0x00, 0x02, 0x02, 0x01, 0x00, 0x02, 0x05, 0x05, 0x00, 0x03, 0x07, 0x01, 0x01
        /*0010*/ 	.byte	0x02, 0x03, 0x00, 0x00, 0x02, 0x06, 0x01, 0x00, 0x04, 0x0b, 0x08, 0x00, 0x09, 0x00, 0x00, 0x00
        /*0020*/ 	.byte	0x00, 0x00, 0x00, 0x00


//--------------------- .nv.info._Z26MatrixMulKernelSingleBlockPfS_S_iii --------------------------
	.section	.nv.info._Z26MatrixMulKernelSingleBlockPfS_S_iii,"",@"SHT_CUDA_INFO"
	.sectionflags	@""
	.align	4


	//----- nvinfo : EIATTR_CUDA_API_VERSION
	.align		4
        /*0000*/ 	.byte	0x04, 0x37
        /*0002*/ 	.short	(.L_13 - .L_12)
.L_12:
        /*0004*/ 	.word	0x00000082


	//----- nvinfo : EIATTR_KPARAM_INFO
	.align		4
.L_13:
        /*0008*/ 	.byte	0x04, 0x17
        /*000a*/ 	.short	(.L_15 - .L_14)
.L_14:
        /*000c*/ 	.word	0x00000000
        /*0010*/ 	.short	0x0005
        /*0012*/ 	.short	0x0020
        /*0014*/ 	.byte	0x00, 0xf0, 0x11, 0x00


	//----- nvinfo : EIATTR_KPARAM_INFO
	.align		4
.L_15:
        /*0018*/ 	.byte	0x04, 0x17
        /*001a*/ 	.short	(.L_17 - .L_16)
.L_16:
        /*001c*/ 	.word	0x00000000
        /*0020*/ 	.short	0x0004
        /*0022*/ 	.short	0x001c
        /*0024*/ 	.byte	0x00, 0xf0, 0x11, 0x00


	//----- nvinfo : EIATTR_KPARAM_INFO
	.align		4
.L_17:
        /*0028*/ 	.byte	0x04, 0x17
        /*002a*/ 	.short	(.L_19 - .L_18)
.L_18:
        /*002c*/ 	.word	0x00000000
        /*0030*/ 	.short	0x0003
        /*0032*/ 	.short	0x0018
        /*0034*/ 	.byte	0x00, 0xf0, 0x11, 0x00


	//----- nvinfo : EIATTR_KPARAM_INFO
	.align		4
.L_19:
        /*0038*/ 	.byte	0x04, 0x17
        /*003a*/ 	.short	(.L_21 - .L_20)
.L_20:
        /*003c*/ 	.word	0x00000000
        /*0040*/ 	.short	0x0002
        /*0042*/ 	.short	0x0010
        /*0044*/ 	.byte	0x00, 0xf5, 0x21, 0x00


	//----- nvinfo : EIATTR_KPARAM_INFO
	.align		4
.L_21:
        /*0048*/ 	.byte	0x04, 0x17
        /*004a*/ 	.short	(.L_23 - .L_22)
.L_22:
        /*004c*/ 	.word	0x00000000
        /*0050*/ 	.short	0x0001
        /*0052*/ 	.short	0x0008
        /*0054*/ 	.byte	0x00, 0xf5, 0x21, 0x00


	//----- nvinfo : EIATTR_KPARAM_INFO
	.align		4
.L_23:
        /*0058*/ 	.byte	0x04, 0x17
        /*005a*/ 	.short	(.L_25 - .L_24)
.L_24:
        /*005c*/ 	.word	0x00000000
        /*0060*/ 	.short	0x0000
        /*0062*/ 	.short	0x0000
        /*0064*/ 	.byte	0x00, 0xf5, 0x21, 0x00


	//----- nvinfo : EIATTR_SPARSE_MMA_MASK
	.align		4
.L_25:
        /*0068*/ 	.byte	0x03, 0x50
        /*006a*/ 	.short	0x0000


	//----- nvinfo : EIATTR_MAXREG_COUNT
	.align		4
        /*006c*/ 	.byte	0x03, 0x1b
        /*006e*/ 	.short	0x00ff


	//----- nvinfo : EIATTR_MERCURY_ISA_VERSION
	.align		4
        /*0070*/ 	.byte	0x03, 0x5f
        /*0072*/ 	.short	0x0101


	//----- nvinfo : EIATTR_VRC_CTA_INIT_COUNT
	.align		4
        /*0074*/ 	.byte	0x02, 0x4a
	.zero		1
	.zero		1


	//----- nvinfo : EIATTR_EXIT_INSTR_OFFSETS
	.align		4
        /*0078*/ 	.byte	0x04, 0x1c
        /*007a*/ 	.short	(.L_27 - .L_26)


	//   ....[0]....
.L_26:
        /*007c*/ 	.word	0x00000070


	//   ....[1]....
        /*0080*/ 	.word	0x00000890


	//----- nvinfo : EIATTR_CBANK_PARAM_SIZE
	.align		4
.L_27:
        /*0084*/ 	.byte	0x03, 0x19
        /*0086*/ 	.short	0x0024


	//----- nvinfo : EIATTR_PARAM_CBANK
	.align		4
        /*0088*/ 	.byte	0x04, 0x0a
        /*008a*/ 	.short	(.L_29 - .L_28)
	.align		4
.L_28:
        /*008c*/ 	.word	index@(.nv.constant0._Z26MatrixMulKernelSingleBlockPfS_S_iii)
        /*0090*/ 	.short	0x0380
        /*0092*/ 	.short	0x0024


	//----- nvinfo : EIATTR_SW_WAR
	.align		4
.L_29:
        /*0094*/ 	.byte	0x04, 0x36
        /*0096*/ 	.short	(.L_31 - .L_30)
.L_30:
        /*0098*/ 	.word	0x00000008
.L_31:


//--------------------- .nv.info._Z15MatrixMulKernelPfS_S_iii --------------------------
	.section	.nv.info._Z15MatrixMulKernelPfS_S_iii,"",@"SHT_CUDA_INFO"
	.sectionflags	@""
	.align	4


	//----- nvinfo : EIATTR_CUDA_API_VERSION
	.align		4
        /*0000*/ 	.byte	0x04, 0x37
        /*0002*/ 	.short	(.L_33 - .L_32)
.L_32:
        /*0004*/ 	.word	0x00000082


	//----- nvinfo : EIATTR_KPARAM_INFO
	.align		4
.L_33:
        /*0008*/ 	.byte	0x04, 0x17
        /*000a*/ 	.short	(.L_35 - .L_34)
.L_34:
        /*000c*/ 	.word	0x00000000
        /*0010*/ 	.short	0x0005
        /*0012*/ 	.short	0x0020
        /*0014*/ 	.byte	0x00, 0xf0, 0x11, 0x00


	//----- nvinfo : EIATTR_KPARAM_INFO
	.align		4
.L_35:
        /*0018*/ 	.byte	0x04, 0x17
        /*001a*/ 	.short	(.L_37 - .L_36)
.L_36:
        /*001c*/ 	.word	0x00000000
        /*0020*/ 	.short	0x0004
        /*0022*/ 	.short	0x001c
        /*0024*/ 	.byte	0x00, 0xf0, 0x11, 0x00


	//----- nvinfo : EIATTR_KPARAM_INFO
	.align		4
.L_37:
        /*0028*/ 	.byte	0x04, 0x17
        /*002a*/ 	.short	(.L_39 - .L_38)
.L_38:
        /*002c*/ 	.word	0x00000000
        /*0030*/ 	.short	0x0003
        /*0032*/ 	.short	0x0018
        /*0034*/ 	.byte	0x00, 0xf0, 0x11, 0x00


	//----- nvinfo : EIATTR_KPARAM_INFO
	.align		4
.L_39:
        /*0038*/ 	.byte	0x04, 0x17
        /*003a*/ 	.short	(.L_41 - .L_40)
.L_40:
        /*003c*/ 	.word	0x00000000
        /*0040*/ 	.short	0x0002
        /*0042*/ 	.short	0x0010
        /*0044*/ 	.byte	0x00, 0xf5, 0x21, 0x00


	//----- nvinfo : EIATTR_KPARAM_INFO
	.align		4
.L_41:
        /*0048*/ 	.byte	0x04, 0x17
        /*004a*/ 	.short	(.L_43 - .L_42)
.L_42:
        /*004c*/ 	.word	0x00000000
        /*0050*/ 	.short	0x0001
        /*0052*/ 	.short	0x0008
        /*0054*/ 	.byte	0x00, 0xf5, 0x21, 0x00


	//----- nvinfo : EIATTR_KPARAM_INFO
	.align		4
.L_43:
        /*0058*/ 	.byte	0x04, 0x17
        /*005a*/ 	.short	(.L_45 - .L_44)
.L_44:
        /*005c*/ 	.word	0x00000000
        /*0060*/ 	.short	0x0000
        /*0062*/ 	.short	0x0000
        /*0064*/ 	.byte	0x00, 0xf5, 0x21, 0x00


	//----- nvinfo : EIATTR_SPARSE_MMA_MASK
	.align		4
.L_45:
        /*0068*/ 	.byte	0x03, 0x50
        /*006a*/ 	.short	0x0000


	//----- nvinfo : EIATTR_MAXREG_COUNT
	.align		4
        /*006c*/ 	.byte	0x03, 0x1b
        /*006e*/ 	.short	0x00ff


	//----- nvinfo : EIATTR_MERCURY_ISA_VERSION
	.align		4
        /*0070*/ 	.byte	0x03, 0x5f
        /*0072*/ 	.short	0x0101


	//----- nvinfo : EIATTR_VRC_CTA_INIT_COUNT
	.align		4
        /*0074*/ 	.byte	0x02, 0x4a
	.zero		1
	.zero		1


	//----- nvinfo : EIATTR_EXIT_INSTR_OFFSETS
	.align		4
        /*0078*/ 	.byte	0x04, 0x1c
        /*007a*/ 	.short	(.L_47 - .L_46)


	//   ....[0]....
.L_46:
        /*007c*/ 	.word	0x000000b0


	//   ....[1]....
        /*0080*/ 	.word	0x000008d0


	//----- nvinfo : EIATTR_CBANK_PARAM_SIZE
	.align		4
.L_47:
        /*0084*/ 	.byte	0x03, 0x19
        /*0086*/ 	.short	0x0024


	//----- nvinfo : EIATTR_PARAM_CBANK
	.align		4
        /*0088*/ 	.byte	0x04, 0x0a
        /*008a*/ 	.short	(.L_49 - .L_48)
	.align		4
.L_48:
        /*008c*/ 	.word	index@(.nv.constant0._Z15MatrixMulKernelPfS_S_iii)
        /*0090*/ 	.short	0x0380
        /*0092*/ 	.short	0x0024


	//----- nvinfo : EIATTR_SW_WAR
	.align		4
.L_49:
        /*0094*/ 	.byte	0x04, 0x36
        /*0096*/ 	.short	(.L_51 - .L_50)
.L_50:
        /*0098*/ 	.word	0x00000008
.L_51:


//--------------------- .nv.callgraph             --------------------------
	.section	.nv.callgraph,"",@"SHT_CUDA_CALLGRAPH"
	.align	4
	.sectionentsize	8
	.align		4
        /*0000*/ 	.word	0x00000000
	.align		4
        /*0004*/ 	.word	0xffffffff
	.align		4
        /*0008*/ 	.word	0x00000000
	.align		4
        /*000c*/ 	.word	0xfffffffe
	.align		4
        /*0010*/ 	.word	0x00000000
	.align		4
        /*0014*/ 	.word	0xfffffffd
	.align		4
        /*0018*/ 	.word	0x00000000
	.align		4
        /*001c*/ 	.word	0xfffffffc


//--------------------- .text._Z26MatrixMulKernelSingleBlockPfS_S_iii --------------------------
	.section	.text._Z26MatrixMulKernelSingleBlockPfS_S_iii,"ax",@progbits
	.align	128
        .global         _Z26MatrixMulKernelSingleBlockPfS_S_iii
        .type           _Z26MatrixMulKernelSingleBlockPfS_S_iii,@function
        .size           _Z26MatrixMulKernelSingleBlockPfS_S_iii,(.L_x_10 - _Z26MatrixMulKernelSingleBlockPfS_S_iii)
        .other          _Z26MatrixMulKernelSingleBlockPfS_S_iii,@"STO_CUDA_ENTRY STV_DEFAULT"
_Z26MatrixMulKernelSingleBlockPfS_S_iii:
.text._Z26MatrixMulKernelSingleBlockPfS_S_iii:
[----:B------:R-:W-:Y:S01]  /*0000*/  LDC R1, c[0x0][0x37c] ;  /* 0x0000df00ff017b82 */ /* 0x000fe20000000800 */
[----:B------:R-:W0:Y:S07]  /*0010*/  S2R R0, SR_TID.X ;  /* 0x0000000000007919 */ /* 0x000e2e0000002100 */
[----:B------:R-:W0:Y:S01]  /*0020*/  LDC R19, c[0x0][0x3a0] ;  /* 0x0000e800ff137b82 */ /* 0x000e220000000800 */
[----:B------:R-:W1:Y:S01]  /*0030*/  LDCU UR4, c[0x0][0x398] ;  /* 0x00007300ff0477ac */ /* 0x000e620008000800 */
[----:B------:R-:W1:Y:S01]  /*0040*/  S2R R17, SR_TID.Y ;  /* 0x0000000000117919 */ /* 0x000e620000002200 */
[----:B0-----:R-:W-:-:S04]  /*0050*/  ISETP.GT.AND P0, PT, R0, R19, PT ;  /* 0x000000130000720c */ /* 0x001fc80003f04270 */
[----:B-1----:R-:W-:-:S13]  /*0060*/  ISETP.GT.OR P0, PT, R17, UR4, P0 ;  /* 0x0000000411007c0c */ /* 0x002fda0008704670 */
[----:B------:R-:W-:Y:S05]  /*0070*/  @P0 EXIT ;  /* 0x000000000000094d */ /* 0x000fea0003800000 */
[----:B------:R-:W0:Y:S01]  /*0080*/  LDC R16, c[0x0][0x39c] ;  /* 0x0000e700ff107b82 */ /* 0x000e220000000800 */
[----:B------:R-:W1:Y:S01]  /*0090*/  LDCU.64 UR4, c[0x0][0x358] ;  /* 0x00006b00ff0477ac */ /* 0x000e620008000a00 */
[----:B------:R-:W-:Y:S01]  /*00a0*/  HFMA2 R24, -RZ, RZ, 0, 0 ;  /* 0x00000000ff187431 */ /* 0x000fe200000001ff */
[----:B0-----:R-:W-:-:S13]  /*00b0*/  ISETP.GE.AND P0, PT, R16, 0x1, PT ;  /* 0x000000011000780c */ /* 0x001fda0003f06270 */
[----:B-1----:R-:W-:Y:S05]  /*00c0*/  @!P0 BRA `(.L_x_0) ;  /* 0x0000000400e08947 */ /* 0x002fea0003800000 */
[C---:B------:R-:W-:Y:S01]  /*00d0*/  ISETP.GE.U32.AND P1, PT, R16.reuse, 0x8, PT ;  /* 0x000000081000780c */ /* 0x040fe20003f26070 */
[----:B------:R-:W-:Y:S01]  /*00e0*/  IMAD R20, R17, R16, RZ ;  /* 0x0000001011147224 */ /* 0x000fe200078e02ff */
[----:B------:R-:W-:Y:S02]  /*00f0*/  LOP3.LUT R27, R16, 0x7, RZ, 0xc0, !PT ;  /* 0x00000007101b7812 */ /* 0x000fe400078ec0ff */
[----:B------:R-:W-:Y:S02]  /*0100*/  MOV R24, RZ ;  /* 0x000000ff00187202 */ /* 0x000fe40000000f00 */
[----:B------:R-:W-:Y:S02]  /*0110*/  ISETP.NE.AND P0, PT, R27, RZ, PT ;  /* 0x000000ff1b00720c */ /* 0x000fe40003f05270 */
[----:B------:R-:W-:-:S05]  /*0120*/  MOV R21, RZ ;  /* 0x000000ff00157202 */ /* 0x000fca0000000f00 */
[----:B------:R-:W-:Y:S06]  /*0130*/  @!P1 BRA `(.L_x_1) ;  /* 0x0000000000c49947 */ /* 0x000fec0003800000 */
[----:B------:R-:W0:Y:S01]  /*0140*/  LDC.64 R2, c[0x0][0x388] ;  /* 0x0000e200ff027b82 */ /* 0x000e220000000a00 */
[----:B------:R-:W-:Y:S02]  /*0150*/  LOP3.LUT R21, R16, 0x7ffffff8, RZ, 0xc0, !PT ;  /* 0x7ffffff810157812 */ /* 0x000fe400078ec0ff */
[----:B------:R-:W-:Y:S02]  /*0160*/  MOV R24, RZ ;  /* 0x000000ff00187202 */ /* 0x000fe40000000f00 */
[----:B------:R-:W-:Y:S02]  /*0170*/  MOV R18, R0 ;  /* 0x0000000000127202 */ /* 0x000fe40000000f00 */
[----:B------:R-:W-:Y:S01]  /*0180*/  IADD3 R22, PT, PT, -R21, RZ, RZ ;  /* 0x000000ff15167210 */ /* 0x000fe20007ffe1ff */
[----:B0-----:R-:W-:-:S03]  /*0190*/  IMAD.WIDE.U32 R2, R20, 0x4, R2 ;  /* 0x0000000414027825 */ /* 0x001fc600078e0002 */
[----:B------:R-:W-:-:S04]  /*01a0*/  IADD3 R4, P1, PT, R2, 0x10, RZ ;  /* 0x0000001002047810 */ /* 0x000fc80007f3e0ff */
[----:B------:R-:W-:-:S09]  /*01b0*/  IADD3.X R5, PT, PT, RZ, R3, RZ, P1, !PT ;  /* 0x00000003ff057210 */ /* 0x000fd20000ffe4ff */
.L_x_2:
[----:B------:R-:W0:Y:S01]  /*01c0*/  LDC.64 R14, c[0x0][0x390] ;  /* 0x0000e400ff0e7b82 */ /* 0x000e220000000a00 */
[----:B------:R-:W-:Y:S02]  /*01d0*/  MOV R2, R4 ;  /* 0x0000000400027202 */ /* 0x000fe40000000f00 */
[----:B------:R-:W-:-:S05]  /*01e0*/  MOV R3, R5 ;  /* 0x0000000500037202 */ /* 0x000fca0000000f00 */
[----:B------:R-:W2:Y:S04]  /*01f0*/  LDG.E R25, desc[UR4][R2.64+-0x10] ;  /* 0xfffff00402197981 */ /* 0x000ea8000c1e1900 */
[----:B------:R-:W3:Y:S04]  /*0200*/  LDG.E R23, desc[UR4][R2.64+-0xc] ;  /* 0xfffff40402177981 */ /* 0x000ee8000c1e1900 */
[----:B------:R-:W4:Y:S04]  /*0210*/  LDG.E R29, desc[UR4][R2.64+-0x8] ;  /* 0xfffff804021d7981 */ /* 0x000f28000c1e1900 */
[----:B------:R-:W5:Y:S01]  /*0220*/  LDG.E R28, desc[UR4][R2.64+-0x4] ;  /* 0xfffffc04021c7981 */ /* 0x000f62000c1e1900 */
[----:B0-----:R-:W-:-:S05]  /*0230*/  IMAD.WIDE R14, R18, 0x4, R14 ;  /* 0x00000004120e7825 */ /* 0x001fca00078e020e */
[----:B------:R0:W2:Y:S01]  /*0240*/  LDG.E R26, desc[UR4][R14.64] ;  /* 0x000000040e1a7981 */ /* 0x0000a2000c1e1900 */
[----:B------:R-:W-:-:S04]  /*0250*/  IMAD.WIDE R12, R19, 0x4, R14 ;  /* 0x00000004130c7825 */ /* 0x000fc800078e020e */
[C---:B------:R-:W-:Y:S02]  /*0260*/  IMAD.WIDE R4, R19.reuse, 0x4, R12 ;  /* 0x0000000413047825 */ /* 0x040fe400078e020c */
[----:B------:R-:W3:Y:S02]  /*0270*/  LDG.E R12, desc[UR4][R12.64] ;  /* 0x000000040c0c7981 */ /* 0x000ee4000c1e1900 */
[C---:B------:R-:W-:Y:S02]  /*0280*/  IMAD.WIDE R8, R19.reuse, 0x4, R4 ;  /* 0x0000000413087825 */ /* 0x040fe400078e0204 */
[----:B------:R-:W4:Y:S02]  /*0290*/  LDG.E R4, desc[UR4][R4.64] ;  /* 0x0000000404047981 */ /* 0x000f24000c1e1900 */
[C---:B------:R-:W-:Y:S02]  /*02a0*/  IMAD.WIDE R6, R19.reuse, 0x4, R8 ;  /* 0x0000000413067825 */ /* 0x040fe400078e0208 */
[----:B------:R-:W5:Y:S02]  /*02b0*/  LDG.E R8, desc[UR4][R8.64] ;  /* 0x0000000408087981 */ /* 0x000f64000c1e1900 */
[----:B------:R-:W-:-:S02]  /*02c0*/  IMAD.WIDE R10, R19, 0x4, R6 ;  /* 0x00000004130a7825 */ /* 0x000fc400078e0206 */
[----:B------:R-:W5:Y:S04]  /*02d0*/  LDG.E R5, desc[UR4][R2.64] ;  /* 0x0000000402057981 */ /* 0x000f68000c1e1900 */
[----:B------:R-:W5:Y:S01]  /*02e0*/  LDG.E R6, desc[UR4][R6.64] ;  /* 0x0000000406067981 */ /* 0x000f62000c1e1900 */
[----:B0-----:R-:W-:-:S03]  /*02f0*/  IMAD.WIDE R14, R19, 0x4, R10 ;  /* 0x00000004130e7825 */ /* 0x001fc600078e020a */
[----:B------:R-:W5:Y:S04]  /*0300*/  LDG.E R10, desc[UR4][R10.64] ;  /* 0x000000040a0a7981 */ /* 0x000f68000c1e1900 */
[----:B------:R-:W5:Y:S04]  /*0310*/  LDG.E R13, desc[UR4][R14.64] ;  /* 0x000000040e0d7981 */ /* 0x000f68000c1e1900 */
[----:B------:R-:W5:Y:S04]  /*0320*/  LDG.E R7, desc[UR4][R2.64+0x4] ;  /* 0x0000040402077981 */ /* 0x000f68000c1e1900 */
[----:B------:R-:W5:Y:S01]  /*0330*/  LDG.E R9, desc[UR4][R2.64+0xc] ;  /* 0x00000c0402097981 */ /* 0x000f62000c1e1900 */
[----:B--2---:R-:W-:Y:S01]  /*0340*/  FFMA R26, R25, R26, R24 ;  /* 0x0000001a191a7223 */ /* 0x004fe20000000018 */
[----:B------:R-:W-:-:S02]  /*0350*/  IMAD.WIDE R24, R19, 0x4, R14 ;  /* 0x0000000413187825 */ /* 0x000fc400078e020e */
[----:B------:R-:W2:Y:S04]  /*0360*/  LDG.E R14, desc[UR4][R2.64+0x8] ;  /* 0x00000804020e7981 */ /* 0x000ea8000c1e1900 */
[----:B------:R-:W2:Y:S01]  /*0370*/  LDG.E R24, desc[UR4][R24.64] ;  /* 0x0000000418187981 */ /* 0x000ea2000c1e1900 */
[----:B---3--:R-:W-:Y:S01]  /*0380*/  FFMA R12, R23, R12, R26 ;  /* 0x0000000c170c7223 */ /* 0x008fe2000000001a */
[----:B------:R-:W-:-:S03]  /*0390*/  IADD3 R22, PT, PT, R22, 0x8, RZ ;  /* 0x0000000816167810 */ /* 0x000fc60007ffe0ff */
[----:B----4-:R-:W-:Y:S01]  /*03a0*/  FFMA R29, R29, R4, R12 ;  /* 0x000000041d1d7223 */ /* 0x010fe2000000000c */
[----:B------:R-:W-:-:S03]  /*03b0*/  ISETP.NE.AND P1, PT, R22, RZ, PT ;  /* 0x000000ff1600720c */ /* 0x000fc60003f25270 */
[----:B-----5:R-:W-:Y:S01]  /*03c0*/  FFMA R8, R28, R8, R29 ;  /* 0x000000081c087223 */ /* 0x020fe2000000001d */
[----:B------:R-:W-:-:S03]  /*03d0*/  IADD3 R4, P2, PT, R2, 0x20, RZ ;  /* 0x0000002002047810 */ /* 0x000fc60007f5e0ff */
[----:B------:R-:W-:Y:S01]  /*03e0*/  FFMA R6, R5, R6, R8 ;  /* 0x0000000605067223 */ /* 0x000fe20000000008 */
[----:B------:R-:W-:Y:S02]  /*03f0*/  IADD3.X R5, PT, PT, RZ, R3, RZ, P2, !PT ;  /* 0x00000003ff057210 */ /* 0x000fe400017fe4ff */
[----:B------:R-:W-:Y:S01]  /*0400*/  LEA R18, R19, R18, 0x3 ;  /* 0x0000001213127211 */ /* 0x000fe200078e18ff */
[----:B------:R-:W-:-:S04]  /*0410*/  FFMA R7, R7, R10, R6 ;  /* 0x0000000a07077223 */ /* 0x000fc80000000006 */
[----:B--2---:R-:W-:-:S04]  /*0420*/  FFMA R14, R14, R13, R7 ;  /* 0x0000000d0e0e7223 */ /* 0x004fc80000000007 */
[----:B------:R-:W-:Y:S01]  /*0430*/  FFMA R24, R9, R24, R14 ;  /* 0x0000001809187223 */ /* 0x000fe2000000000e */
[----:B------:R-:W-:Y:S06]  /*0440*/  @P1 BRA `(.L_x_2) ;  /* 0xfffffffc005c1947 */ /* 0x000fec000383ffff */
.L_x_1:
[----:B------:R-:W-:Y:S05]  /*0450*/  @!P0 BRA `(.L_x_0) ;  /* 0x0000000000fc8947 */ /* 0x000fea0003800000 */
[----:B------:R-:W-:Y:S02]  /*0460*/  ISETP.GE.U32.AND P1, PT, R27, 0x4, PT ;  /* 0x000000041b00780c */ /* 0x000fe40003f26070 */
[----:B------:R-:W-:-:S04]  /*0470*/  LOP3.LUT R14, R16, 0x3, RZ, 0xc0, !PT ;  /* 0x00000003100e7812 */ /* 0x000fc800078ec0ff */
[----:B------:R-:W-:-:S07]  /*0480*/  ISETP.NE.AND P0, PT, R14, RZ, PT ;  /* 0x000000ff0e00720c */ /* 0x000fce0003f05270 */
[----:B------:R-:W-:Y:S06]  /*0490*/  @!P1 BRA `(.L_x_3) ;  /* 0x00000000006c9947 */ /* 0x000fec0003800000 */
[----:B------:R-:W0:Y:S01]  /*04a0*/  LDC.64 R4, c[0x0][0x390] ;  /* 0x0000e400ff047b82 */ /* 0x000e220000000a00 */
[----:B------:R-:W1:Y:S01]  /*04b0*/  LDCU.64 UR6, c[0x0][0x388] ;  /* 0x00007100ff0677ac */ /* 0x000e620008000a00 */
[----:B------:R-:W-:Y:S01]  /*04c0*/  IMAD R7, R21, R19, R0 ;  /* 0x0000001315077224 */ /* 0x000fe200078e0200 */
[CC--:B------:R-:W-:Y:S02]  /*04d0*/  IADD3 R3, PT, PT, R20.reuse, R21.reuse, RZ ;  /* 0x0000001514037210 */ /* 0x0c0fe40007ffe0ff */
[----:B------:R-:W-:-:S03]  /*04e0*/  IADD3 R8, P1, PT, R20, R21, RZ ;  /* 0x0000001514087210 */ /* 0x000fc60007f3e0ff */
[----:B------:R-:W2:Y:S01]  /*04f0*/  LDC.64 R12, c[0x0][0x388] ;  /* 0x0000e200ff0c7b82 */ /* 0x000ea20000000a00 */
[----:B0-----:R-:W-:-:S04]  /*0500*/  IMAD.WIDE R4, R7, 0x4, R4 ;  /* 0x0000000407047825 */ /* 0x001fc800078e0204 */
[----:B------:R-:W-:Y:S02]  /*0510*/  IMAD.WIDE R6, R19, 0x4, R4 ;  /* 0x0000000413067825 */ /* 0x000fe400078e0204 */
[----:B------:R-:W3:Y:S02]  /*0520*/  LDG.E R4, desc[UR4][R4.64] ;  /* 0x0000000404047981 */ /* 0x000ee4000c1e1900 */
[----:B--2---:R-:W-:Y:S01]  /*0530*/  IMAD.WIDE.U32 R12, R3, 0x4, R12 ;  /* 0x00000004030c7825 */ /* 0x004fe200078e000c */
[----:B------:R-:W-:Y:S02]  /*0540*/  IADD3.X R3, PT, PT, RZ, RZ, RZ, P1, !PT ;  /* 0x000000ffff037210 */ /* 0x000fe40000ffe4ff */
[----:B-1----:R-:W-:-:S03]  /*0550*/  LEA R2, P1, R8, UR6, 0x2 ;  /* 0x0000000608027c11 */ /* 0x002fc6000f8210ff */
[----:B------:R-:W3:Y:S01]  /*0560*/  LDG.E R13, desc[UR4][R12.64] ;  /* 0x000000040c0d7981 */ /* 0x000ee2000c1e1900 */
[----:B------:R-:W-:Y:S01]  /*0570*/  LEA.HI.X R3, R8, UR7, R3, 0x2, P1 ;  /* 0x0000000708037c11 */ /* 0x000fe200088f1403 */
[C---:B------:R-:W-:Y:S02]  /*0580*/  IMAD.WIDE R8, R19.reuse, 0x4, R6 ;  /* 0x0000000413087825 */ /* 0x040fe400078e0206 */
[----:B------:R-:W2:Y:S04]  /*0590*/  LDG.E R6, desc[UR4][R6.64] ;  /* 0x0000000406067981 */ /* 0x000ea8000c1e1900 */
[----:B------:R-:W2:Y:S01]  /*05a0*/  LDG.E R15, desc[UR4][R2.64+0x4] ;  /* 0x00000404020f7981 */ /* 0x000ea2000c1e1900 */
[----:B------:R-:W-:-:S03]  /*05b0*/  IMAD.WIDE R10, R19, 0x4, R8 ;  /* 0x00000004130a7825 */ /* 0x000fc600078e0208 */
[----:B------:R-:W4:Y:S04]  /*05c0*/  LDG.E R22, desc[UR4][R8.64] ;  /* 0x0000000408167981 */ /* 0x000f28000c1e1900 */
[----:B------:R-:W4:Y:S04]  /*05d0*/  LDG.E R18, desc[UR4][R2.64+0x8] ;  /* 0x0000080402127981 */ /* 0x000f28000c1e1900 */
[----:B------:R-:W5:Y:S04]  /*05e0*/  LDG.E R26, desc[UR4][R2.64+0xc] ;  /* 0x00000c04021a7981 */ /* 0x000f68000c1e1900 */
[----:B------:R-:W5:Y:S01]  /*05f0*/  LDG.E R10, desc[UR4][R10.64] ;  /* 0x000000040a0a7981 */ /* 0x000f62000c1e1900 */
[----:B------:R-:W-:Y:S01]  /*0600*/  IADD3 R21, PT, PT, R21, 0x4, RZ ;  /* 0x0000000415157810 */ /* 0x000fe20007ffe0ff */
[----:B---3--:R-:W-:-:S04]  /*0610*/  FFMA R24, R13, R4, R24 ;  /* 0x000000040d187223 */ /* 0x008fc80000000018 */
[----:B--2---:R-:W-:-:S04]  /*0620*/  FFMA R15, R15, R6, R24 ;  /* 0x000000060f0f7223 */ /* 0x004fc80000000018 */
[----:B----4-:R-:W-:-:S04]  /*0630*/  FFMA R15, R18, R22, R15 ;  /* 0x00000016120f7223 */ /* 0x010fc8000000000f */
[----:B-----5:R-:W-:-:S07]  /*0640*/  FFMA R24, R26, R10, R15 ;  /* 0x0000000a1a187223 */ /* 0x020fce000000000f */
.L_x_3:
[----:B------:R-:W-:Y:S05]  /*0650*/  @!P0 BRA `(.L_x_0) ;  /* 0x00000000007c8947 */ /* 0x000fea0003800000 */
[----:B------:R-:W-:Y:S02]  /*0660*/  ISETP.NE.AND P1, PT, R14, 0x1, PT ;  /* 0x000000010e00780c */ /* 0x000fe40003f25270 */
[----:B------:R-:W-:-:S04]  /*0670*/  LOP3.LUT R16, R16, 0x1, RZ, 0xc0, !PT ;  /* 0x0000000110107812 */ /* 0x000fc800078ec0ff */
[----:B------:R-:W-:-:S07]  /*0680*/  ISETP.NE.U32.AND P0, PT, R16, 0x1, PT ;  /* 0x000000011000780c */ /* 0x000fce0003f05070 */
[----:B------:R-:W0:Y:S01]  /*0690*/  @P1 LDC.64 R10, c[0x0][0x388] ;  /* 0x0000e200ff0a1b82 */ /* 0x000e220000000a00 */
[CC--:B------:R-:W-:Y:S02]  /*06a0*/  @P1 IADD3 R13, PT, PT, R20.reuse, R21.reuse, RZ ;  /* 0x00000015140d1210 */ /* 0x0c0fe40007ffe0ff */
[----:B------:R-:W-:-:S04]  /*06b0*/  @P1 IADD3 R12, P2, PT, R20, R21, RZ ;  /* 0x00000015140c1210 */ /* 0x000fc80007f5e0ff */
[----:B------:R-:W-:Y:S01]  /*06c0*/  @P1 IADD3.X R14, PT, PT, RZ, RZ, RZ, P2, !PT ;  /* 0x000000ffff0e1210 */ /* 0x000fe200017fe4ff */
[----:B------:R-:W1:Y:S08]  /*06d0*/  @P1 LDC.64 R8, c[0x0][0x390] ;  /* 0x0000e400ff081b82 */ /* 0x000e700000000a00 */
[----:B------:R-:W2:Y:S08]  /*06e0*/  @P1 LDC.64 R6, c[0x0][0x388] ;  /* 0x0000e200ff061b82 */ /* 0x000eb00000000a00 */
[----:B------:R-:W3:Y:S01]  /*06f0*/  @!P0 LDC.64 R4, c[0x0][0x388] ;  /* 0x0000e200ff048b82 */ /* 0x000ee20000000a00 */
[----:B0-----:R-:W-:-:S04]  /*0700*/  @P1 IMAD.WIDE.U32 R10, R13, 0x4, R10 ;  /* 0x000000040d0a1825 */ /* 0x001fc800078e000a */
[C---:B------:R-:W-:Y:S01]  /*0710*/  @P1 IMAD R13, R21.reuse, R19, R0 ;  /* 0x00000013150d1224 */ /* 0x040fe200078e0200 */
[----:B------:R-:W-:Y:S01]  /*0720*/  @P1 IADD3 R21, PT, PT, R21, 0x2, RZ ;  /* 0x0000000215151810 */ /* 0x000fe20007ffe0ff */
[----:B------:R-:W4:Y:S01]  /*0730*/  @P1 LDG.E R11, desc[UR4][R10.64] ;  /* 0x000000040a0b1981 */ /* 0x000f22000c1e1900 */
[----:B------:R-:W0:Y:S01]  /*0740*/  @!P0 LDC.64 R2, c[0x0][0x390] ;  /* 0x0000e400ff028b82 */ /* 0x000e220000000a00 */
[----:B-1----:R-:W-:Y:S01]  /*0750*/  @P1 IMAD.WIDE R8, R13, 0x4, R8 ;  /* 0x000000040d081825 */ /* 0x002fe200078e0208 */
[----:B------:R-:W-:Y:S02]  /*0760*/  @!P0 IADD3 R15, PT, PT, R20, R21, RZ ;  /* 0x00000015140f8210 */ /* 0x000fe40007ffe0ff */
[----:B--2---:R-:W-:Y:S01]  /*0770*/  @P1 LEA R6, P2, R12, R6, 0x2 ;  /* 0x000000060c061211 */ /* 0x004fe200078410ff */
[----:B------:R-:W-:-:S03]  /*0780*/  @!P0 IMAD R21, R21, R19, R0 ;  /* 0x0000001315158224 */ /* 0x000fc600078e0200 */
[----:B------:R-:W-:Y:S01]  /*0790*/  @P1 LEA.HI.X R7, R12, R7, R14, 0x2, P2 ;  /* 0x000000070c071211 */ /* 0x000fe200010f140e */
[----:B------:R-:W-:Y:S01]  /*07a0*/  @P1 IMAD.WIDE R12, R19, 0x4, R8 ;  /* 0x00000004130c1825 */ /* 0x000fe200078e0208 */
[----:B------:R-:W4:Y:S03]  /*07b0*/  @P1 LDG.E R14, desc[UR4][R8.64] ;  /* 0x00000004080e1981 */ /* 0x000f26000c1e1900 */
[----:B---3--:R-:W-:Y:S01]  /*07c0*/  @!P0 IMAD.WIDE.U32 R4, R15, 0x4, R4 ;  /* 0x000000040f048825 */ /* 0x008fe200078e0004 */
[----:B------:R-:W2:Y:S04]  /*07d0*/  @P1 LDG.E R6, desc[UR4][R6.64+0x4] ;  /* 0x0000040406061981 */ /* 0x000ea8000c1e1900 */
[----:B------:R-:W2:Y:S01]  /*07e0*/  @P1 LDG.E R12, desc[UR4][R12.64] ;  /* 0x000000040c0c1981 */ /* 0x000ea2000c1e1900 */
[----:B0-----:R-:W-:-:S03]  /*07f0*/  @!P0 IMAD.WIDE R2, R21, 0x4, R2 ;  /* 0x0000000415028825 */ /* 0x001fc600078e0202 */
[----:B------:R-:W3:Y:S04]  /*0800*/  @!P0 LDG.E R5, desc[UR4][R4.64] ;  /* 0x0000000404058981 */ /* 0x000ee8000c1e1900 */
[----:B------:R-:W3:Y:S01]  /*0810*/  @!P0 LDG.E R2, desc[UR4][R2.64] ;  /* 0x0000000402028981 */ /* 0x000ee2000c1e1900 */
[----:B----4-:R-:W-:-:S04]  /*0820*/  @P1 FFMA R11, R11, R14, R24 ;  /* 0x0000000e0b0b1223 */ /* 0x010fc80000000018 */
[----:B--2---:R-:W-:-:S04]  /*0830*/  @P1 FFMA R24, R6, R12, R11 ;  /* 0x0000000c06181223 */ /* 0x004fc8000000000b */
[----:B---3--:R-:W-:-:S07]  /*0840*/  @!P0 FFMA R24, R5, R2, R24 ;  /* 0x0000000205188223 */ /* 0x008fce0000000018 */
.L_x_0:
[----:B------:R-:W0:Y:S01]  /*0850*/  LDC.64 R2, c[0x0][0x380] ;  /* 0x0000e000ff027b82 */ /* 0x000e220000000a00 */
[----:B------:R-:W-:-:S04]  /*0860*/  IMAD R17, R17, R19, R0 ;  /* 0x0000001311117224 */ /* 0x000fc800078e0200 */
[----:B0-----:R-:W-:-:S05]  /*0870*/  IMAD.WIDE.U32 R2, R17, 0x4, R2 ;  /* 0x0000000411027825 */ /* 0x001fca00078e0002 */
[----:B------:R-:W-:Y:S01]  /*0880*/  STG.E desc[UR4][R2.64], R24 ;  /* 0x0000001802007986 */ /* 0x000fe2000c101904 */
[----:B------:R-:W-:Y:S05]  /*0890*/  EXIT ;  /* 0x000000000000794d */ /* 0x000fea0003800000 */
.L_x_4:
[----:B------:R-:W-:-:S00]  /*08a0*/  BRA `(.L_x_4) ;  /* 0xfffffffc00fc7947 */ /* 0x000fc0000383ffff */
[----:B------:R-:W-:-:S00]  /*08b0*/  NOP ;  /* 0x0000000000007918 */ /* 0x000fc00000000000 */
        /* <DEDUP_REMOVED lines=12> */
.L_x_10:


//--------------------- .text._Z15MatrixMulKernelPfS_S_iii --------------------------
	.section	.text._Z15MatrixMulKernelPfS_S_iii,"ax",@progbits
	.align	128
        .global         _Z15MatrixMulKernelPfS_S_iii
        .type           _Z15MatrixMulKernelPfS_S_iii,@function
        .size           _Z15MatrixMulKernelPfS_S_iii,(.L_x_11 - _Z15MatrixMulKernelPfS_S_iii)
        .other          _Z15MatrixMulKernelPfS_S_iii,@"STO_CUDA_ENTRY STV_DEFAULT"
_Z15MatrixMulKernelPfS_S_iii:
.text._Z15MatrixMulKernelPfS_S_iii:
[----:B------:R-:W-:Y:S01]  /*0000*/  LDC R1, c[0x0][0x37c] ;  /* 0x0000df00ff017b82 */ /* 0x000fe20000000800 */
[----:B------:R-:W0:Y:S07]  /*0010*/  S2R R0, SR_CTAID.X ;  /* 0x0000000000007919 */ /* 0x000e2e0000002500 */
[----:B------:R-:W1:Y:S01]  /*0020*/  LDC R17, c[0x0][0x3a0] ;  /* 0x0000e800ff117b82 */ /* 0x000e620000000800 */
[----:B------:R-:W2:Y:S01]  /*0030*/  LDCU UR4, c[0x0][0x398] ;  /* 0x00007300ff0477ac */ /* 0x000ea20008000800 */
[----:B------:R-:W0:Y:S01]  /*0040*/  S2R R5, SR_TID.X ;  /* 0x0000000000057919 */ /* 0x000e220000002100 */
[----:B------:R-:W3:Y:S01]  /*0050*/  S2R R16, SR_CTAID.Y ;  /* 0x0000000000107919 */ /* 0x000ee20000002600 */
[----:B------:R-:W3:Y:S01]  /*0060*/  S2R R3, SR_TID.Y ;  /* 0x0000000000037919 */ /* 0x000ee20000002200 */
[----:B0-----:R-:W-:-:S04]  /*0070*/  LEA R0, R0, R5, 0x4 ;  /* 0x0000000500007211 */ /* 0x001fc800078e20ff */
[----:B-1----:R-:W-:Y:S02]  /*0080*/  ISETP.GE.AND P0, PT, R0, R17, PT ;  /* 0x000000110000720c */ /* 0x002fe40003f06270 */
[----:B---3--:R-:W-:-:S04]  /*0090*/  LEA R16, R16, R3, 0x4 ;  /* 0x0000000310107211 */ /* 0x008fc800078e20ff */
[----:B--2---:R-:W-:-:S13]  /*00a0*/  ISETP.GE.OR P0, PT, R16, UR4, P0 ;  /* 0x0000000410007c0c */ /* 0x004fda0008706670 */
        /* <DEDUP_REMOVED lines=21> */
.L_x_7:
        /* <DEDUP_REMOVED lines=41> */
.L_x_6:
        /* <DEDUP_REMOVED lines=32> */
.L_x_8:
        /* <DEDUP_REMOVED lines=32> */
.L_x_5:
[----:B------:R-:W0:Y:S01]  /*0890*/  LDC.64 R2, c[0x0][0x380] ;  /* 0x0000e000ff027b82 */ /* 0x000e220000000a00 */
[----:B------:R-:W-:-:S04]  /*08a0*/  IMAD R17, R16, R17, R0 ;  /* 0x0000001110117224 */ /* 0x000fc800078e0200 */
[----:B0-----:R-:W-:-:S05]  /*08b0*/  IMAD.WIDE R2, R17, 0x4, R2 ;  /* 0x0000000411027825 */ /* 0x001fca00078e0202 */
[----:B------:R-:W-:Y:S01]  /*08c0*/  STG.E desc[UR4][R2.64], R24 ;  /* 0x0000001802007986 */ /* 0x000fe2000c101904 */
[----:B------:R-:W-:Y:S05]  /*08d0*/  EXIT ;  /* 0x000000000000794d */ /* 0x000fea0003800000 */
.L_x_9:
        /* <DEDUP_REMOVED lines=10> */
.L_x_11:


//--------------------- .nv.shared.reserved.0     --------------------------
	.section	.nv.shared.reserved.0,"aw",@nobits
	.weak		__nv_reservedSMEM_offset_0_alias
	.size		__nv_reservedSMEM_offset_0_alias, 0, 64
	.other		__nv_reservedSMEM_offset_0_alias,@"STO_CUDA_RESERVED_SHARED STV_DEFAULT"
__nv_reservedSMEM_offset_0_alias:
	.zero		0
	.zero		64


//--------------------- .nv.constant0._Z26MatrixMulKernelSingleBlockPfS_S_iii --------------------------
	.section	.nv.constant0._Z26MatrixMulKernelSingleBlockPfS_S_iii,"a",@progbits
	.sectionflags	@""
	.align	4
.nv.constant0._Z26MatrixMulKernelSingleBlockPfS_S_iii:
	.zero		932


//--------------------- .nv.constant0._Z15MatrixMulKernelPfS_S_iii --------------------------
	.section	.nv.constant0._Z15MatrixMulKernelPfS_S_iii,"a",@progbits
	.sectionflags	@""
	.align	4
.nv.constant0._Z15MatrixMulKernelPfS_S_iii:
	.zero		932


//--------------------- SYMBOLS --------------------------

	.type		.nv.reservedSmem.offset0,@object
	.size		.nv.reservedSmem.offset0,0x4
